	.headerflags	@"EF_CUDA_TEXMODE_UNIFIED EF_CUDA_64BIT_ADDRESS EF_CUDA_SM86 EF_CUDA_VIRTUAL_SM(EF_CUDA_SM86)"
	.elftype	@"ET_EXEC"


//--------------------- .nv.info                  --------------------------
	.section	.nv.info,"",@"SHT_CUDA_INFO"
	.align	4


	//----- nvinfo : EIATTR_REGCOUNT
	.align		4
        /*0000*/ 	.byte	0x04, 0x2f
        /*0002*/ 	.short	(.L_1 - .L_0)
	.align		4
.L_0:
        /*0004*/ 	.word	index@(recompute_w_u_fwd_kernel)
        /*0008*/ 	.word	0x00000031


	//----- nvinfo : EIATTR_MAX_STACK_SIZE
	.align		4
.L_1:
        /*000c*/ 	.byte	0x04, 0x23
        /*000e*/ 	.short	(.L_3 - .L_2)
	.align		4
.L_2:
        /*0010*/ 	.word	index@(recompute_w_u_fwd_kernel)
        /*0014*/ 	.word	0x00000000


	//----- nvinfo : EIATTR_MIN_STACK_SIZE
	.align		4
.L_3:
        /*0018*/ 	.byte	0x04, 0x12
        /*001a*/ 	.short	(.L_5 - .L_4)
	.align		4
.L_4:
        /*001c*/ 	.word	index@(recompute_w_u_fwd_kernel)
        /*0020*/ 	.word	0x00000000


	//----- nvinfo : EIATTR_FRAME_SIZE
	.align		4
.L_5:
        /*0024*/ 	.byte	0x04, 0x11
        /*0026*/ 	.short	(.L_7 - .L_6)
	.align		4
.L_6:
        /*0028*/ 	.word	index@(recompute_w_u_fwd_kernel)
        /*002c*/ 	.word	0x00000000
.L_7:


//--------------------- .nv.info.recompute_w_u_fwd_kernel --------------------------
	.section	.nv.info.recompute_w_u_fwd_kernel,"",@"SHT_CUDA_INFO"
	.align	4


	//----- nvinfo : EIATTR_CUDA_API_VERSION
	.align		4
        /*0000*/ 	.byte	0x04, 0x37
        /*0002*/ 	.short	(.L_9 - .L_8)
.L_8:
        /*0004*/ 	.word	0x0000007b


	//----- nvinfo : EIATTR_SW2861232_WAR
	.align		4
.L_9:
        /*0008*/ 	.byte	0x01, 0x35
	.zero		2


	//----- nvinfo : EIATTR_PARAM_CBANK
	.align		4
        /*000c*/ 	.byte	0x04, 0x0a
        /*000e*/ 	.short	(.L_11 - .L_10)
	.align		4
.L_10:
        /*0010*/ 	.word	index@(.nv.constant0.recompute_w_u_fwd_kernel)
        /*0014*/ 	.short	0x0160
        /*0016*/ 	.short	0x0044


	//----- nvinfo : EIATTR_CBANK_PARAM_SIZE
	.align		4
.L_11:
        /*0018*/ 	.byte	0x03, 0x19
        /*001a*/ 	.short	0x0044


	//----- nvinfo : EIATTR_KPARAM_INFO
	.align		4
        /*001c*/ 	.byte	0x04, 0x17
        /*001e*/ 	.short	(.L_13 - .L_12)
.L_12:
        /*0020*/ 	.word	0x00000000
        /*0024*/ 	.short	0x0008
        /*0026*/ 	.short	0x0040
        /*0028*/ 	.byte	0x00, 0xf0, 0x11, 0x00


	//----- nvinfo : EIATTR_KPARAM_INFO
	.align		4
.L_13:
        /*002c*/ 	.byte	0x04, 0x17
        /*002e*/ 	.short	(.L_15 - .L_14)
.L_14:
        /*0030*/ 	.word	0x00000000
        /*0034*/ 	.short	0x0007
        /*0036*/ 	.short	0x0038
        /*0038*/ 	.byte	0x00, 0xf0, 0x21, 0x00


	//----- nvinfo : EIATTR_KPARAM_INFO
	.align		4
.L_15:
        /*003c*/ 	.byte	0x04, 0x17
        /*003e*/ 	.short	(.L_17 - .L_16)
.L_16:
        /*0040*/ 	.word	0x00000000
        /*0044*/ 	.short	0x0006
        /*0046*/ 	.short	0x0030
        /*0048*/ 	.byte	0x00, 0xf0, 0x21, 0x00


	//----- nvinfo : EIATTR_KPARAM_INFO
	.align		4
.L_17:
        /*004c*/ 	.byte	0x04, 0x17
        /*004e*/ 	.short	(.L_19 - .L_18)
.L_18:
        /*0050*/ 	.word	0x00000000
        /*0054*/ 	.short	0x0005
        /*0056*/ 	.short	0x0028
        /*0058*/ 	.byte	0x00, 0xf0, 0x21, 0x00


	//----- nvinfo : EIATTR_KPARAM_INFO
	.align		4
.L_19:
        /*005c*/ 	.byte	0x04, 0x17
        /*005e*/ 	.short	(.L_21 - .L_20)
.L_20:
        /*0060*/ 	.word	0x00000000
        /*0064*/ 	.short	0x0004
        /*0066*/ 	.short	0x0020
        /*0068*/ 	.byte	0x00, 0xf0, 0x21, 0x00


	//----- nvinfo : EIATTR_KPARAM_INFO
	.align		4
.L_21:
        /*006c*/ 	.byte	0x04, 0x17
        /*006e*/ 	.short	(.L_23 - .L_22)
.L_22:
        /*0070*/ 	.word	0x00000000
        /*0074*/ 	.short	0x0003
        /*0076*/ 	.short	0x0018
        /*0078*/ 	.byte	0x00, 0xf0, 0x21, 0x00


	//----- nvinfo : EIATTR_KPARAM_INFO
	.align		4
.L_23:
        /*007c*/ 	.byte	0x04, 0x17
        /*007e*/ 	.short	(.L_25 - .L_24)
.L_24:
        /*0080*/ 	.word	0x00000000
        /*0084*/ 	.short	0x0002
        /*0086*/ 	.short	0x0010
        /*0088*/ 	.byte	0x00, 0xf0, 0x21, 0x00


	//----- nvinfo : EIATTR_KPARAM_INFO
	.align		4
.L_25:
        /*008c*/ 	.byte	0x04, 0x17
        /*008e*/ 	.short	(.L_27 - .L_26)
.L_26:
        /*0090*/ 	.word	0x00000000
        /*0094*/ 	.short	0x0001
        /*0096*/ 	.short	0x0008
        /*0098*/ 	.byte	0x00, 0xf0, 0x21, 0x00


	//----- nvinfo : EIATTR_KPARAM_INFO
	.align		4
.L_27:
        /*009c*/ 	.byte	0x04, 0x17
        /*009e*/ 	.short	(.L_29 - .L_28)
.L_28:
        /*00a0*/ 	.word	0x00000000
        /*00a4*/ 	.short	0x0000
        /*00a6*/ 	.short	0x0000
        /*00a8*/ 	.byte	0x00, 0xf0, 0x21, 0x00


	//----- nvinfo : EIATTR_MAXREG_COUNT
	.align		4
.L_29:
        /*00ac*/ 	.byte	0x03, 0x1b
        /*00ae*/ 	.short	0x00ff


	//----- nvinfo : EIATTR_EXIT_INSTR_OFFSETS
	.align		4
        /*00b0*/ 	.byte	0x04, 0x1c
        /*00b2*/ 	.short	(.L_31 - .L_30)


	//   ....[0]....
.L_30:
        /*00b4*/ 	.word	0x000017f0


	//----- nvinfo : EIATTR_MAX_THREADS
	.align		4
.L_31:
        /*00b8*/ 	.byte	0x04, 0x05
        /*00ba*/ 	.short	(.L_33 - .L_32)
.L_32:
        /*00bc*/ 	.word	0x00000100
        /*00c0*/ 	.word	0x00000001
        /*00c4*/ 	.word	0x00000001
.L_33:


//--------------------- .nv.rel.action            --------------------------
	.section	.nv.rel.action,"",@"SHT_CUDA_RELOCINFO"
	.align	8
	.sectionentsize	8
        /*0000*/ 	.byte	0x73, 0x00, 0x00, 0x00, 0x00, 0x00, 0x00, 0x00, 0x00, 0x00, 0x00, 0x11, 0x25, 0x00, 0x05, 0x36


//--------------------- .nv.constant0.recompute_w_u_fwd_kernel --------------------------
	.section	.nv.constant0.recompute_w_u_fwd_kernel,"a",@progbits
	.align	4
.nv.constant0.recompute_w_u_fwd_kernel:
	.zero		420


//--------------------- .text.recompute_w_u_fwd_kernel --------------------------
	.section	.text.recompute_w_u_fwd_kernel,"ax",@progbits
	.sectionflags	@"SHF_BARRIERS=1"
	.sectioninfo	@"SHI_REGISTERS=49"
	.align	128
        .global         recompute_w_u_fwd_kernel
        .type           recompute_w_u_fwd_kernel,@function
        .size           recompute_w_u_fwd_kernel,(.L_x_3 - recompute_w_u_fwd_kernel)
        .other          recompute_w_u_fwd_kernel,@"STO_CUDA_ENTRY STV_DEFAULT"
recompute_w_u_fwd_kernel:
.text.recompute_w_u_fwd_kernel:
[----:B------:R-:W-:-:S02]  /*0000*/  IMAD.MOV.U32 R1, RZ, RZ, c[0x0][0x28] ;  /* 0x00000a00ff017624 */ /* 0x000fc400078e00ff */
[----:B------:R-:W1:Y:S01]  /*0010*/  S2R R2, SR_CTAID.X ;  /* 0x0000000000027919 */ /* 0x000e620000002500 */
[----:B------:R-:W-:Y:S01]  /*0020*/  IMAD.MOV.U32 R5, RZ, RZ, 0x4 ;  /* 0x00000004ff057424 */ /* 0x000fe200078e00ff */
[----:B------:R-:W-:Y:S01]  /*0030*/  ULDC.64 UR6, c[0x0][0x118] ;  /* 0x0000460000067ab9 */ /* 0x000fe20000000a00 */
[----:B-1----:R-:W-:-:S04]  /*0040*/  IMAD.SHL.U32 R2, R2, 0x2, RZ ;  /* 0x0000000202027824 */ /* 0x002fc800078e00ff */
[----:B------:R-:W-:-:S05]  /*0050*/  IMAD.WIDE R2, R2, R5, c[0x0][0x198] ;  /* 0x0000660002027625 */ /* 0x000fca00078e0205 */
[----:B------:R-:W2:Y:S04]  /*0060*/  LDG.E R4, [R2.64] ;  /* 0x0000000602047981 */ /* 0x000ea8000c1e1900 */
[----:B------:R-:W3:Y:S04]  /*0070*/  LDG.E R6, [R2.64+0x4] ;  /* 0x0000040602067981 */ /* 0x000ee8000c1e1900 */
[----:B------:R-:W1:Y:S04]  /*0080*/  S2R R9, SR_CTAID.Y ;  /* 0x0000000000097919 */ /* 0x000e680000002600 */
[----:B------:R-:W4:Y:S01]  /*0090*/  S2R R17, SR_TID.X ;  /* 0x0000000000117919 */ /* 0x000f220000002100 */
[----:B--2---:R-:W-:-:S05]  /*00a0*/  IMAD.WIDE R4, R4, R5, c[0x0][0x190] ;  /* 0x0000640004047625 */ /* 0x004fca00078e0205 */
[----:B------:R3:W2:Y:S04]  /*00b0*/  LDG.E R7, [R4.64] ;  /* 0x0000000604077981 */ /* 0x0006a8000c1e1900 */
[----:B------:R3:W2:Y:S01]  /*00c0*/  LDG.E R8, [R4.64+0x4] ;  /* 0x0000040604087981 */ /* 0x0006a2000c1e1900 */
[----:B-1----:R-:W-:Y:S01]  /*00d0*/  SHF.R.S32.HI R0, RZ, 0x1f, R9 ;  /* 0x0000001fff007819 */ /* 0x002fe20000011409 */
[----:B----4-:R-:W-:Y:S01]  /*00e0*/  IMAD.SHL.U32 R16, R17, 0x8, RZ ;  /* 0x0000000811107824 */ /* 0x010fe200078e00ff */
[--C-:B------:R-:W-:Y:S01]  /*00f0*/  SHF.R.U32.HI R11, RZ, 0x3, R17.reuse ;  /* 0x00000003ff0b7819 */ /* 0x100fe20000011611 */
[----:B---3--:R-:W-:Y:S01]  /*0100*/  IMAD.SHL.U32 R19, R6, 0x40, RZ ;  /* 0x0000004006137824 */ /* 0x008fe200078e00ff */
[----:B------:R-:W-:Y:S01]  /*0110*/  LEA.HI R0, R0, R9, RZ, 0x4 ;  /* 0x0000000900007211 */ /* 0x000fe200078f20ff */
[----:B------:R-:W-:Y:S01]  /*0120*/  IMAD.MOV.U32 R3, RZ, RZ, 0x2 ;  /* 0x00000002ff037424 */ /* 0x000fe200078e00ff */
[----:B------:R-:W-:-:S02]  /*0130*/  SHF.R.U32.HI R2, RZ, 0x2, R17 ;  /* 0x00000002ff027819 */ /* 0x000fc40000011611 */
[----:B------:R-:W-:Y:S02]  /*0140*/  LOP3.LUT R0, R0, 0xfffffff0, RZ, 0xc0, !PT ;  /* 0xfffffff000007812 */ /* 0x000fe400078ec0ff */
[----:B------:R-:W-:Y:S02]  /*0150*/  SGXT.U32 R2, R2, 0x6 ;  /* 0x000000060202781a */ /* 0x000fe40000000000 */
[----:B------:R-:W-:Y:S01]  /*0160*/  LOP3.LUT R10, R16, 0x38, RZ, 0xc0, !PT ;  /* 0x00000038100a7812 */ /* 0x000fe200078ec0ff */
[----:B------:R-:W-:Y:S01]  /*0170*/  IMAD.IADD R9, R9, 0x1, -R0 ;  /* 0x0000000109097824 */ /* 0x000fe200078e0a00 */
[----:B------:R-:W-:Y:S02]  /*0180*/  SGXT.U32 R0, R11, 0x5 ;  /* 0x000000050b00781a */ /* 0x000fe40000000000 */
[----:B------:R-:W-:Y:S01]  /*0190*/  SHF.R.S32.HI R18, RZ, 0x1f, R19 ;  /* 0x0000001fff127819 */ /* 0x000fe20000011413 */
[----:B------:R-:W-:Y:S01]  /*01a0*/  IMAD.WIDE.U32 R4, R10, 0x2, RZ ;  /* 0x000000020a047825 */ /* 0x000fe200078e00ff */
[----:B------:R-:W-:-:S02]  /*01b0*/  LOP3.LUT R23, R19, R0, RZ, 0xfc, !PT ;  /* 0x0000000013177212 */ /* 0x000fc400078efcff */
[C---:B------:R-:W-:Y:S02]  /*01c0*/  LOP3.LUT R15, R19.reuse, 0x20, R0, 0xfe, !PT ;  /* 0x00000020130f7812 */ /* 0x040fe400078efe00 */
[----:B------:R-:W-:Y:S01]  /*01d0*/  LOP3.LUT R19, R19, R2, RZ, 0xfc, !PT ;  /* 0x0000000213137212 */ /* 0x000fe200078efcff */
[C---:B------:R-:W-:Y:S01]  /*01e0*/  IMAD.SHL.U32 R21, R23.reuse, 0x800, RZ ;  /* 0x0000080017157824 */ /* 0x040fe200078e00ff */
[--C-:B------:R-:W-:Y:S01]  /*01f0*/  SHF.L.U64.HI R13, R23, 0xb, R18.reuse ;  /* 0x0000000b170d7819 */ /* 0x100fe20000010212 */
[C---:B------:R-:W-:Y:S01]  /*0200*/  IMAD.SHL.U32 R25, R15.reuse, 0x800, RZ ;  /* 0x000008000f197824 */ /* 0x040fe200078e00ff */
[----:B------:R-:W-:Y:S02]  /*0210*/  SHF.L.U64.HI R11, R15, 0xb, R18 ;  /* 0x0000000b0f0b7819 */ /* 0x000fe40000010212 */
[-C--:B------:R-:W-:Y:S02]  /*0220*/  LOP3.LUT R21, R21, R4.reuse, RZ, 0xfc, !PT ;  /* 0x0000000415157212 */ /* 0x080fe400078efcff */
[----:B------:R-:W-:-:S02]  /*0230*/  LOP3.LUT R25, R25, R4, RZ, 0xfc, !PT ;  /* 0x0000000419197212 */ /* 0x000fc400078efcff */
[----:B------:R-:W-:Y:S02]  /*0240*/  ISETP.GT.U32.AND P3, PT, R19, -0x1, PT ;  /* 0xffffffff1300780c */ /* 0x000fe40003f64070 */
[-C--:B------:R-:W-:Y:S02]  /*0250*/  LOP3.LUT R13, R13, R5.reuse, RZ, 0xfc, !PT ;  /* 0x000000050d0d7212 */ /* 0x080fe400078efcff */
[----:B------:R-:W-:Y:S02]  /*0260*/  LOP3.LUT R11, R11, R5, RZ, 0xfc, !PT ;  /* 0x000000050b0b7212 */ /* 0x000fe400078efcff */
[----:B------:R-:W-:Y:S01]  /*0270*/  ISETP.GT.U32.AND P2, PT, R23, -0x1, PT ;  /* 0xffffffff1700780c */ /* 0x000fe20003f44070 */
[----:B--2---:R-:W-:Y:S02]  /*0280*/  IMAD.SHL.U32 R40, R7, 0x10, RZ ;  /* 0x0000001007287824 */ /* 0x004fe400078e00ff */
[----:B------:R-:W-:Y:S02]  /*0290*/  IMAD.IADD R8, R8, 0x1, -R7 ;  /* 0x0000000108087824 */ /* 0x000fe400078e0a07 */
[----:B------:R-:W-:-:S03]  /*02a0*/  IMAD.WIDE R6, R40, R3, c[0x0][0x170] ;  /* 0x00005c0028067625 */ /* 0x000fc600078e0203 */
[-C--:B------:R-:W-:Y:S01]  /*02b0*/  ISETP.GE.U32.AND P0, PT, R19, R8.reuse, PT ;  /* 0x000000081300720c */ /* 0x080fe20003f06070 */
[----:B------:R-:W-:Y:S01]  /*02c0*/  IMAD.IADD R40, R9, 0x1, R40 ;  /* 0x0000000109287824 */ /* 0x000fe200078e0228 */
[----:B------:R-:W-:Y:S01]  /*02d0*/  ISETP.GE.U32.AND P1, PT, R23, R8, PT ;  /* 0x000000081700720c */ /* 0x000fe20003f26070 */
[----:B------:R-:W-:Y:S01]  /*02e0*/  IMAD.WIDE R6, R9, 0x2, R6 ;  /* 0x0000000209067825 */ /* 0x000fe200078e0206 */
[----:B------:R-:W-:-:S03]  /*02f0*/  SHF.R.S32.HI R9, RZ, 0x1f, R8 ;  /* 0x0000001fff097819 */ /* 0x000fc60000011408 */
[----:B------:R-:W-:Y:S01]  /*0300*/  IMAD.SHL.U32 R4, R40, 0x40, RZ ;  /* 0x0000004028047824 */ /* 0x000fe200078e00ff */
[----:B------:R-:W-:Y:S02]  /*0310*/  ISETP.GE.AND.EX P0, PT, R18, R9, PT, P0 ;  /* 0x000000091200720c */ /* 0x000fe40003f06300 */
[----:B------:R-:W-:Y:S01]  /*0320*/  LEA R6, P4, R19, R6, 0x5 ;  /* 0x0000000613067211 */ /* 0x000fe200078828ff */
[----:B------:R-:W-:Y:S01]  /*0330*/  IMAD.WIDE R4, R4, R3, c[0x0][0x188] ;  /* 0x0000620004047625 */ /* 0x000fe200078e0203 */
[C---:B------:R-:W-:Y:S02]  /*0340*/  ISETP.GT.AND.EX P6, PT, R18.reuse, -0x1, !P0, P3 ;  /* 0xffffffff1200780c */ /* 0x040fe400047c4330 */
[----:B------:R-:W-:Y:S02]  /*0350*/  ISETP.GE.U32.AND P3, PT, R15, R8, PT ;  /* 0x000000080f00720c */ /* 0x000fe40003f66070 */
[----:B------:R-:W-:Y:S02]  /*0360*/  ISETP.GE.AND.EX P1, PT, R18, R9, PT, P1 ;  /* 0x000000091200720c */ /* 0x000fe40003f26310 */
[----:B------:R-:W-:-:S02]  /*0370*/  LEA.HI.X R7, R19, R7, R18, 0x5, P4 ;  /* 0x0000000713077211 */ /* 0x000fc400020f2c12 */
[----:B------:R-:W-:Y:S02]  /*0380*/  ISETP.GT.U32.AND P0, PT, R15, -0x1, PT ;  /* 0xffffffff0f00780c */ /* 0x000fe40003f04070 */
[----:B------:R-:W-:Y:S02]  /*0390*/  ISETP.GE.AND.EX P3, PT, R18, R9, PT, P3 ;  /* 0x000000091200720c */ /* 0x000fe40003f66330 */
[C---:B------:R-:W-:Y:S02]  /*03a0*/  IADD3 R20, P5, R4.reuse, R21, RZ ;  /* 0x0000001504147210 */ /* 0x040fe40007fbe0ff */
[----:B------:R-:W-:Y:S02]  /*03b0*/  IADD3 R24, P4, R4, R25, RZ ;  /* 0x0000001904187210 */ /* 0x000fe40007f9e0ff */
[----:B------:R-:W-:Y:S01]  /*03c0*/  PRMT R4, RZ, 0x7610, R4 ;  /* 0x00007610ff047816 */ /* 0x000fe20000000004 */
[C---:B------:R-:W-:Y:S01]  /*03d0*/  IMAD.X R21, R5.reuse, 0x1, R13, P5 ;  /* 0x0000000105157824 */ /* 0x040fe200028e060d */
[C---:B------:R-:W-:Y:S01]  /*03e0*/  ISETP.GT.AND.EX P1, PT, R18.reuse, -0x1, !P1, P2 ;  /* 0xffffffff1200780c */ /* 0x040fe20004f24320 */
[----:B------:R-:W-:Y:S01]  /*03f0*/  CS2R R12, SRZ ;  /* 0x00000000000c7805 */ /* 0x000fe2000001ff00 */
[----:B------:R-:W-:Y:S01]  /*0400*/  ISETP.GT.AND.EX P0, PT, R18, -0x1, !P3, P0 ;  /* 0xffffffff1200780c */ /* 0x000fe20005f04300 */
[----:B------:R-:W-:Y:S01]  /*0410*/  IMAD.X R25, R5, 0x1, R11, P4 ;  /* 0x0000000105197824 */ /* 0x000fe200020e060b */
[----:B------:R1:W2:Y:S01]  /*0420*/  @P6 LDG.E.U16 R4, [R6.64] ;  /* 0x0000000606046981 */ /* 0x0002a2000c1e1500 */
[----:B------:R-:W-:Y:S01]  /*0430*/  CS2R R14, SRZ ;  /* 0x00000000000e7805 */ /* 0x000fe2000001ff00 */
[----:B------:R-:W-:Y:S01]  /*0440*/  CS2R R8, SRZ ;  /* 0x0000000000087805 */ /* 0x000fe2000001ff00 */
[----:B------:R-:W-:Y:S01]  /*0450*/  CS2R R10, SRZ ;  /* 0x00000000000a7805 */ /* 0x000fe2000001ff00 */
[----:B------:R-:W-:Y:S01]  /*0460*/  SHF.R.U32.HI R22, RZ, 0x4, R17 ;  /* 0x00000004ff167819 */ /* 0x000fe20000011611 */
[----:B------:R-:W-:Y:S01]  /*0470*/  IMAD.SHL.U32 R40, R40, 0x80, RZ ;  /* 0x0000008028287824 */ /* 0x000fe200078e00ff */
[----:B------:R-:W-:-:S02]  /*0480*/  LOP3.LUT R28, R0, 0x20, RZ, 0xfc, !PT ;  /* 0x00000020001c7812 */ /* 0x000fc400078efcff */
[----:B------:R-:W-:Y:S01]  /*0490*/  SGXT.U32 R22, R22, 0x1 ;  /* 0x000000011616781a */ /* 0x000fe20000000000 */
[----:B------:R3:W4:Y:S01]  /*04a0*/  @P1 LDG.E.128 R12, [R20.64] ;  /* 0x00000006140c1981 */ /* 0x000722000c1e1d00 */
[--C-:B------:R-:W-:Y:S02]  /*04b0*/  SHF.R.U32.HI R26, RZ, 0x2, R17.reuse ;  /* 0x00000002ff1a7819 */ /* 0x100fe40000011611 */
[--C-:B------:R-:W-:Y:S01]  /*04c0*/  SHF.R.U32.HI R23, RZ, 0x2, R17.reuse ;  /* 0x00000002ff177819 */ /* 0x100fe20000011611 */
[----:B------:R1:W4:Y:S01]  /*04d0*/  @P0 LDG.E.128 R8, [R24.64] ;  /* 0x0000000618080981 */ /* 0x000322000c1e1d00 */
[----:B------:R-:W-:Y:S01]  /*04e0*/  LOP3.LUT R5, R16, 0x18, R17, 0x48, !PT ;  /* 0x0000001810057812 */ /* 0x000fe200078e4811 */
[----:B------:R-:W-:Y:S01]  /*04f0*/  IMAD.SHL.U32 R45, R19, 0x1000, RZ ;  /* 0x00001000132d7824 */ /* 0x000fe200078e00ff */
[----:B------:R-:W-:-:S03]  /*0500*/  P2R R39, PR, RZ, 0x40 ;  /* 0x00000040ff277803 */ /* 0x000fc60000000000 */
[----:B------:R-:W-:Y:S02]  /*0510*/  IMAD R38, R2, 0x20, R5 ;  /* 0x0000002002267824 */ /* 0x000fe400078e0205 */
[C---:B-1----:R-:W-:Y:S01]  /*0520*/  IMAD.SHL.U32 R25, R19.reuse, 0x800, RZ ;  /* 0x0000080013197824 */ /* 0x042fe200078e00ff */
[--C-:B------:R-:W-:Y:S02]  /*0530*/  LOP3.LUT R2, R16, 0x38, R17.reuse, 0x48, !PT ;  /* 0x0000003810027812 */ /* 0x100fe400078e4811 */
[----:B------:R-:W-:Y:S02]  /*0540*/  SHF.L.U64.HI R24, R19, 0xb, R18 ;  /* 0x0000000b13187819 */ /* 0x000fe40000010212 */
[----:B------:R-:W-:Y:S01]  /*0550*/  LOP3.LUT R25, R25, 0x18, R16, 0xf8, !PT ;  /* 0x0000001819197812 */ /* 0x000fe200078ef810 */
[----:B------:R-:W-:Y:S01]  /*0560*/  IMAD.SHL.U32 R5, R2, 0x2, RZ ;  /* 0x0000000202057824 */ /* 0x000fe200078e00ff */
[--C-:B------:R-:W-:Y:S01]  /*0570*/  SHF.R.U32.HI R7, RZ, 0x1, R17.reuse ;  /* 0x00000001ff077819 */ /* 0x100fe20000011611 */
[----:B------:R-:W-:Y:S01]  /*0580*/  IMAD.WIDE R2, R40, R3, c[0x0][0x168] ;  /* 0x00005a0028027625 */ /* 0x000fe200078e0203 */
[----:B------:R-:W-:-:S02]  /*0590*/  SHF.R.U32.HI R6, RZ, 0x5, R17 ;  /* 0x00000005ff067819 */ /* 0x000fc40000011611 */
[C---:B------:R-:W-:Y:S01]  /*05a0*/  SHF.L.U64.HI R24, R25.reuse, 0x1, R24 ;  /* 0x0000000119187819 */ /* 0x040fe20000010218 */
[----:B------:R-:W-:Y:S01]  /*05b0*/  IMAD.SHL.U32 R25, R25, 0x2, RZ ;  /* 0x0000000219197824 */ /* 0x000fe200078e00ff */
[----:B---3--:R-:W-:Y:S01]  /*05c0*/  SGXT.U32 R20, R7, 0x2 ;  /* 0x000000020714781a */ /* 0x008fe20000000000 */
[----:B------:R-:W-:Y:S01]  /*05d0*/  IMAD.SHL.U32 R7, R22, 0x2, RZ ;  /* 0x0000000216077824 */ /* 0x000fe200078e00ff */
[----:B------:R-:W-:Y:S02]  /*05e0*/  SGXT.U32 R6, R6, 0x1 ;  /* 0x000000010606781a */ /* 0x000fe40000000000 */
[----:B------:R-:W-:Y:S02]  /*05f0*/  LOP3.LUT R21, R17, 0x3, RZ, 0xc0, !PT ;  /* 0x0000000311157812 */ /* 0x000fe400078ec0ff */
[----:B------:R-:W-:Y:S01]  /*0600*/  IADD3 R2, P0, R2, R25, RZ ;  /* 0x0000001902027210 */ /* 0x000fe20007f1e0ff */
[--C-:B------:R-:W-:Y:S01]  /*0610*/  IMAD R27, R0, 0x80, R5.reuse ;  /* 0x00000080001b7824 */ /* 0x100fe200078e0205 */
[----:B------:R-:W-:Y:S01]  /*0620*/  LOP3.LUT R20, R20, R7, R6, 0x1e, !PT ;  /* 0x0000000714147212 */ /* 0x000fe200078e1e06 */
[----:B------:R-:W-:-:S02]  /*0630*/  IMAD R28, R28, 0x80, R5 ;  /* 0x000000801c1c7824 */ /* 0x000fc400078e0205 */
[----:B------:R-:W-:Y:S02]  /*0640*/  IMAD R29, R6, 0x4, R21 ;  /* 0x00000004061d7824 */ /* 0x000fe400078e0215 */
[----:B------:R-:W-:Y:S02]  /*0650*/  IMAD.SHL.U32 R38, R38, 0x2, RZ ;  /* 0x0000000226267824 */ /* 0x000fe400078e00ff */
[----:B------:R-:W-:Y:S01]  /*0660*/  IMAD.X R3, R3, 0x1, R24, P0 ;  /* 0x0000000103037824 */ /* 0x000fe200000e0618 */
[----:B------:R-:W-:-:S04]  /*0670*/  SGXT.U32 R26, R26, 0x3 ;  /* 0x000000031a1a781a */ /* 0x000fc80000000000 */
[----:B------:R-:W-:Y:S02]  /*0680*/  LOP3.LUT R0, R26, 0x30, R23, 0xf8, !PT ;  /* 0x000000301a007812 */ /* 0x000fe400078ef817 */
[C---:B------:R-:W-:Y:S02]  /*0690*/  LOP3.LUT R30, R22.reuse, 0x2, RZ, 0xfc, !PT ;  /* 0x00000002161e7812 */ /* 0x040fe400078efcff */
[----:B------:R-:W-:Y:S01]  /*06a0*/  LOP3.LUT R32, R22, 0x4, RZ, 0xfc, !PT ;  /* 0x0000000416207812 */ /* 0x000fe200078efcff */
[----:B------:R-:W-:Y:S01]  /*06b0*/  IMAD R0, R0, 0x14, R29 ;  /* 0x0000001400007824 */ /* 0x000fe200078e021d */
[C---:B------:R-:W-:Y:S02]  /*06c0*/  LOP3.LUT R34, R22.reuse, 0x6, RZ, 0xfc, !PT ;  /* 0x0000000616227812 */ /* 0x040fe400078efcff */
[----:B------:R-:W-:Y:S02]  /*06d0*/  LOP3.LUT R29, R22, 0x7, R17, 0x78, !PT ;  /* 0x00000007161d7812 */ /* 0x000fe400078e7811 */
[----:B------:R-:W-:-:S02]  /*06e0*/  LOP3.LUT R22, R17, 0xf, RZ, 0xc0, !PT ;  /* 0x0000000f11167812 */ /* 0x000fc400078ec0ff */
[----:B------:R-:W-:Y:S02]  /*06f0*/  SHF.L.U64.HI R19, R19, 0xc, R18 ;  /* 0x0000000c13137819 */ /* 0x000fe40000010212 */
[----:B------:R-:W-:Y:S02]  /*0700*/  LOP3.LUT R26, R26, 0x38, R23, 0xf8, !PT ;  /* 0x000000381a1a7812 */ /* 0x000fe400078ef817 */
[----:B------:R-:W-:Y:S02]  /*0710*/  LOP3.LUT R30, R30, 0x7, R17, 0x78, !PT ;  /* 0x000000071e1e7812 */ /* 0x000fe400078e7811 */
[----:B------:R-:W-:Y:S02]  /*0720*/  LOP3.LUT R23, R22, 0x30, R23, 0xf8, !PT ;  /* 0x0000003016177812 */ /* 0x000fe400078ef817 */
[----:B------:R-:W-:-:S03]  /*0730*/  LOP3.LUT R31, R34, 0x7, R17, 0x78, !PT ;  /* 0x00000007221f7812 */ /* 0x000fc600078e7811 */
[----:B------:R-:W-:Y:S01]  /*0740*/  IMAD.SHL.U32 R34, R23, 0x80, RZ ;  /* 0x0000008017227824 */ /* 0x000fe200078e00ff */
[----:B------:R-:W-:Y:S01]  /*0750*/  LOP3.LUT R32, R32, 0x7, R17, 0x78, !PT ;  /* 0x0000000720207812 */ /* 0x000fe200078e7811 */
[----:B------:R-:W-:Y:S02]  /*0760*/  IMAD.SHL.U32 R33, R22, 0x20, RZ ;  /* 0x0000002016217824 */ /* 0x000fe400078e00ff */
[----:B------:R-:W-:Y:S02]  /*0770*/  IMAD.SHL.U32 R20, R20, 0x8, RZ ;  /* 0x0000000814147824 */ /* 0x000fe400078e00ff */
[----:B------:R-:W-:Y:S02]  /*0780*/  IMAD.SHL.U32 R29, R29, 0x10, RZ ;  /* 0x000000101d1d7824 */ /* 0x000fe400078e00ff */
[----:B------:R-:W-:Y:S01]  /*0790*/  IMAD.SHL.U32 R35, R32, 0x10, RZ ;  /* 0x0000001020237824 */ /* 0x000fe200078e00ff */
[----:B------:R-:W-:Y:S01]  /*07a0*/  LOP3.LUT R33, R20, R33, RZ, 0xfc, !PT ;  /* 0x0000002114217212 */ /* 0x000fe200078efcff */
[----:B------:R-:W-:Y:S01]  /*07b0*/  IMAD.SHL.U32 R31, R31, 0x10, RZ ;  /* 0x000000101f1f7824 */ /* 0x000fe200078e00ff */
[----:B------:R-:W-:-:S02]  /*07c0*/  PLOP3.LUT P0, PT, P6, PT, PT, 0x80, 0x0 ;  /* 0x000000000000781c */ /* 0x000fc4000370f070 */
[----:B------:R-:W-:Y:S02]  /*07d0*/  LOP3.LUT R37, R34, R29, RZ, 0xfc, !PT ;  /* 0x0000001d22257212 */ /* 0x000fe400078efcff */
[----:B------:R-:W-:Y:S01]  /*07e0*/  LOP3.LUT R35, R35, R34, RZ, 0xfc, !PT ;  /* 0x0000002223237212 */ /* 0x000fe200078efcff */
[----:B------:R-:W-:Y:S01]  /*07f0*/  IMAD.MOV.U32 R41, RZ, RZ, 0x2 ;  /* 0x00000002ff297424 */ /* 0x000fe200078e00ff */
[----:B------:R-:W-:Y:S01]  /*0800*/  PLOP3.LUT P1, PT, P0, PT, PT, 0x80, 0x0 ;  /* 0x000000000000781c */ /* 0x000fe2000072f070 */
[----:B------:R-:W-:Y:S01]  /*0810*/  IMAD.SHL.U32 R0, R0, 0x2, RZ ;  /* 0x0000000200007824 */ /* 0x000fe200078e00ff */
[----:B------:R-:W-:Y:S01]  /*0820*/  PLOP3.LUT P2, PT, P0, PT, PT, 0x80, 0x0 ;  /* 0x000000000000781c */ /* 0x000fe2000074f070 */
[----:B------:R-:W-:Y:S01]  /*0830*/  IMAD.SHL.U32 R32, R33, 0x2, RZ ;  /* 0x0000000221207824 */ /* 0x000fe200078e00ff */
[----:B------:R-:W-:Y:S02]  /*0840*/  UMOV UR5, 0x3000 ;  /* 0x0000300000057882 */ /* 0x000fe40000000000 */
[----:B------:R-:W-:Y:S01]  /*0850*/  UMOV UR4, URZ ;  /* 0x0000003f00047c82 */ /* 0x000fe20008000000 */
[----:B--2---:R-:W-:-:S05]  /*0860*/  PRMT R4, R4, 0x5410, R4 ;  /* 0x0000541004047816 */ /* 0x004fca0000000004 */
[--C-:B------:R-:W-:Y:S02]  /*0870*/  IMAD.MOV.U32 R5, RZ, RZ, R4.reuse ;  /* 0x000000ffff057224 */ /* 0x100fe400078e0004 */
[--C-:B------:R-:W-:Y:S02]  /*0880*/  IMAD.MOV.U32 R6, RZ, RZ, R4.reuse ;  /* 0x000000ffff067224 */ /* 0x100fe400078e0004 */
[----:B------:R-:W-:Y:S01]  /*0890*/  IMAD.MOV.U32 R7, RZ, RZ, R4 ;  /* 0x000000ffff077224 */ /* 0x000fe200078e0004 */
[----:B----4-:R-:W-:Y:S04]  /*08a0*/  STS.128 [R27], R12 ;  /* 0x0000000c1b007388 */ /* 0x010fe80000000c00 */
[----:B------:R-:W-:Y:S04]  /*08b0*/  STS.128 [R28], R8 ;  /* 0x000000081c007388 */ /* 0x000fe80000000c00 */
[----:B------:R-:W-:Y:S04]  /*08c0*/  STS.128 [R38+0x2000], R4 ;  /* 0x0020000426007388 */ /* 0x000fe80000000c00 */
[----:B------:R-:W-:Y:S01]  /*08d0*/  @!PT LDS RZ, [RZ] ;  /* 0x00000000fffff984 */ /* 0x000fe20000000800 */
[----:B------:R-:W-:Y:S01]  /*08e0*/  @!PT LDS RZ, [RZ] ;  /* 0x00000000fffff984 */ /* 0x000fe20000000800 */
[----:B------:R-:W-:Y:S01]  /*08f0*/  @!PT LDS RZ, [RZ] ;  /* 0x00000000fffff984 */ /* 0x000fe20000000800 */
[----:B------:R1:W-:Y:S04]  /*0900*/  LDGSTS.E.BYPASS.128 [R38+0x3000], [R2.64], P6 ;  /* 0x0300000002267fae */ /* 0x0003e8000b101c46 */
[----:B------:R-:W0:Y:S04]  /*0910*/  LDGDEPBAR ;  /* 0x00000000000079af */ /* 0x000e280000000000 */
[----:B------:R-:W-:Y:S06]  /*0920*/  BAR.SYNC 0x0 ;  /* 0x0000000000007b1d */ /* 0x000fec0000000000 */
[----:B------:R-:W-:Y:S01]  /*0930*/  @!PT LDS RZ, [RZ] ;  /* 0x00000000fffff984 */ /* 0x000fe20000000800 */
[----:B------:R-:W-:Y:S01]  /*0940*/  @!PT LDS RZ, [RZ] ;  /* 0x00000000fffff984 */ /* 0x000fe20000000800 */
[----:B------:R-:W-:Y:S01]  /*0950*/  @!PT LDS RZ, [RZ] ;  /* 0x00000000fffff984 */ /* 0x000fe20000000800 */
[----:B------:R1:W-:Y:S04]  /*0960*/  LDGSTS.E.BYPASS.128 [R38+0x4000], [R2.64+0x40], P6 ;  /* 0x0400004002267fae */ /* 0x0003e8000b101c46 */
[----:B------:R-:W0:Y:S04]  /*0970*/  LDGDEPBAR ;  /* 0x00000000000079af */ /* 0x000e280000000000 */
[----:B------:R-:W-:Y:S06]  /*0980*/  BAR.SYNC 0x0 ;  /* 0x0000000000007b1d */ /* 0x000fec0000000000 */
[----:B------:R-:W-:Y:S01]  /*0990*/  @!PT LDS RZ, [RZ] ;  /* 0x00000000fffff984 */ /* 0x000fe20000000800 */
[----:B------:R-:W-:Y:S01]  /*09a0*/  @!PT LDS RZ, [RZ] ;  /* 0x00000000fffff984 */ /* 0x000fe20000000800 */
[----:B------:R-:W-:Y:S01]  /*09b0*/  @!PT LDS RZ, [RZ] ;  /* 0x00000000fffff984 */ /* 0x000fe20000000800 */
[----:B------:R1:W-:Y:S04]  /*09c0*/  LDGSTS.E.BYPASS.128 [R38+0x5000], [R2.64+0x80], P6 ;  /* 0x0500008002267fae */ /* 0x0003e8000b101c46 */
[----:B------:R-:W0:Y:S01]  /*09d0*/  LDGDEPBAR ;  /* 0x00000000000079af */ /* 0x000e220000000000 */
[----:B------:R-:W-:-:S05]  /*09e0*/  IMAD.WIDE.U32 R6, R21, 0x10, RZ ;  /* 0x0000001015067825 */ /* 0x000fca00078e00ff */
[----:B------:R-:W-:Y:S02]  /*09f0*/  LOP3.LUT R44, R45, R6, RZ, 0xfc, !PT ;  /* 0x000000062d2c7212 */ /* 0x000fe400078efcff */
[----:B------:R-:W-:Y:S01]  /*0a00*/  LOP3.LUT R45, R19, R7, RZ, 0xfc, !PT ;  /* 0x00000007132d7212 */ /* 0x000fe200078efcff */
[----:B-1----:R-:W-:-:S04]  /*0a10*/  IMAD.SHL.U32 R3, R30, 0x10, RZ ;  /* 0x000000101e037824 */ /* 0x002fc800078e00ff */
[----:B------:R-:W-:Y:S01]  /*0a20*/  IMAD.WIDE R44, R40, 0x2, R44 ;  /* 0x00000002282c7825 */ /* 0x000fe200078e022c */
[----:B------:R-:W-:-:S04]  /*0a30*/  DEPBAR.LE SB0, 0x2 ;  /* 0x000080800000791a */ /* 0x000fc80000000000 */
[----:B------:R-:W-:Y:S02]  /*0a40*/  LOP3.LUT R36, R3, R34, RZ, 0xfc, !PT ;  /* 0x0000002203247212 */ /* 0x000fe400078efcff */
[----:B------:R-:W-:Y:S02]  /*0a50*/  LOP3.LUT R3, R16, 0x18, RZ, 0xc0, !PT ;  /* 0x0000001810037812 */ /* 0x000fe400078ec0ff */
[----:B------:R-:W-:Y:S01]  /*0a60*/  LOP3.LUT R28, R44, 0xc0, RZ, 0xfc, !PT ;  /* 0x000000c02c1c7812 */ /* 0x000fe200078efcff */
[----:B------:R-:W-:Y:S01]  /*0a70*/  IMAD R4, R26, 0x5, R21 ;  /* 0x000000051a047824 */ /* 0x000fe200078e0215 */
[----:B------:R-:W-:Y:S01]  /*0a80*/  LOP3.LUT R3, R3, 0x60, RZ, 0xfc, !PT ;  /* 0x0000006003037812 */ /* 0x000fe200078efcff */
[----:B------:R-:W-:Y:S06]  /*0a90*/  BAR.SYNC 0x0 ;  /* 0x0000000000007b1d */ /* 0x000fec0000000000 */
[----:B------:R-:W-:-:S02]  /*0aa0*/  IADD3 R26, P3, R44, c[0x0][0x180], RZ ;  /* 0x000060002c1a7a10 */ /* 0x000fc40007f7e0ff */
[----:B------:R-:W-:Y:S01]  /*0ab0*/  IADD3 R28, P4, R28, c[0x0][0x168], RZ ;  /* 0x00005a001c1c7a10 */ /* 0x000fe20007f9e0ff */
[----:B------:R-:W-:Y:S01]  /*0ac0*/  IMAD.MOV.U32 R30, RZ, RZ, R3 ;  /* 0x000000ffff1e7224 */ /* 0x000fe200078e0003 */
[----:B------:R-:W-:Y:S01]  /*0ad0*/  LOP3.LUT R34, R31, R34, RZ, 0xfc, !PT ;  /* 0x000000221f227212 */ /* 0x000fe200078efcff */
[----:B------:R-:W-:Y:S01]  /*0ae0*/  IMAD.MOV.U32 R31, RZ, RZ, -0x1 ;  /* 0xffffffffff1f7424 */ /* 0x000fe200078e00ff */
[----:B------:R-:W-:Y:S01]  /*0af0*/  PLOP3.LUT P6, PT, P0, PT, PT, 0x80, 0x0 ;  /* 0x000000000000781c */ /* 0x000fe200007cf070 */
[----:B------:R-:W-:Y:S01]  /*0b00*/  IMAD.SHL.U32 R2, R4, 0x8, RZ ;  /* 0x0000000804027824 */ /* 0x000fe200078e00ff */
[C---:B------:R-:W-:Y:S02]  /*0b10*/  IADD3.X R27, R45.reuse, c[0x0][0x184], RZ, P3, !PT ;  /* 0x000061002d1b7a10 */ /* 0x040fe40001ffe4ff */
[----:B------:R-:W-:-:S02]  /*0b20*/  IADD3.X R29, R45, c[0x0][0x16c], RZ, P4, !PT ;  /* 0x00005b002d1d7a10 */ /* 0x000fc400027fe4ff */
.L_x_0:
[----:B------:R-:W-:Y:S01]  /*0b30*/  LEA R42, R33, UR5, 0x1 ;  /* 0x00000005212a7c11 */ /* 0x000fe2000f8e08ff */
[----:B------:R-:W-:Y:S01]  /*0b40*/  LDSM.16.MT88.4 R4, [R32+0x2000] ;  /* 0x002000002004783b */ /* 0x000fe20000004200 */
[----:B------:R-:W-:Y:S01]  /*0b50*/  ISETP.NE.AND P4, PT, R39, RZ, PT ;  /* 0x000000ff2700720c */ /* 0x000fe20003f85270 */
[----:B------:R-:W-:Y:S01]  /*0b60*/  UIADD3 UR4, UR4, 0x1, URZ ;  /* 0x0000000104047890 */ /* 0x000fe2000fffe03f */
[----:B------:R-:W-:Y:S01]  /*0b70*/  PLOP3.LUT P3, PT, P1, PT, PT, 0x80, 0x0 ;  /* 0x000000000000781c */ /* 0x000fe20000f6f070 */
[----:B------:R-:W1:Y:S01]  /*0b80*/  LDSM.16.MT88.4 R8, [R42] ;  /* 0x000000002a08783b */ /* 0x000e620000004200 */
[----:B------:R-:W-:Y:S01]  /*0b90*/  PLOP3.LUT P1, PT, P6, PT, PT, 0x80, 0x0 ;  /* 0x000000000000781c */ /* 0x000fe2000372f070 */
[----:B------:R-:W-:Y:S01]  /*0ba0*/  UISETP.GE.AND UP0, UPT, UR4, 0x3, UPT ;  /* 0x000000030400788c */ /* 0x000fe2000bf06270 */
[----:B------:R-:W-:Y:S01]  /*0bb0*/  IADD3 R31, R31, 0x1, RZ ;  /* 0x000000011f1f7810 */ /* 0x000fe20007ffe0ff */
[----:B------:R-:W2:Y:S01]  /*0bc0*/  LDSM.16.M88.4 R16, [R37] ;  /* 0x000000002510783b */ /* 0x000ea20000000200 */
[----:B------:R-:W-:Y:S01]  /*0bd0*/  ISETP.LT.U32.AND P6, PT, R30, 0x80, P4 ;  /* 0x000000801e00780c */ /* 0x000fe200027c1070 */
[----:B------:R-:W-:Y:S01]  /*0be0*/  USEL UR4, UR4, URZ, !UP0 ;  /* 0x0000003f04047287 */ /* 0x000fe2000c000000 */
[----:B------:R-:W-:-:S02]  /*0bf0*/  ISETP.NE.AND P4, PT, R31, RZ, PT ;  /* 0x000000ff1f00720c */ /* 0x000fc40003f85270 */
[----:B------:R-:W-:Y:S01]  /*0c00*/  IADD3 R41, R41, 0x1, RZ ;  /* 0x0000000129297810 */ /* 0x000fe20007ffe0ff */
[----:B------:R-:W-:Y:S01]  /*0c10*/  ULEA UR5, UR4, 0x3000, 0xc ;  /* 0x0000300004057891 */ /* 0x000fe2000f8e603f */
[----:B------:R-:W-:Y:S02]  /*0c20*/  ISETP.GE.U32.AND P5, PT, R31, 0x3, PT ;  /* 0x000000031f00780c */ /* 0x000fe40003fa6070 */
[----:B------:R-:W-:Y:S01]  /*0c30*/  IADD3 R30, R30, 0x20, RZ ;  /* 0x000000201e1e7810 */ /* 0x000fe20007ffe0ff */
[----:B-1----:R-:W-:Y:S02]  /*0c40*/  HMUL2 R8, R8, R4 ;  /* 0x0000000408087232 */ /* 0x002fe40000000000 */
[----:B------:R-:W-:Y:S02]  /*0c50*/  HMUL2 R9, R9, R5 ;  /* 0x0000000509097232 */ /* 0x000fe40000000000 */
[----:B------:R-:W-:Y:S02]  /*0c60*/  HMUL2 R12, R10, R6 ;  /* 0x000000060a0c7232 */ /* 0x000fe40000000000 */
[----:B------:R-:W-:-:S02]  /*0c70*/  HMUL2 R13, R11, R7 ;  /* 0x000000070b0d7232 */ /* 0x000fc40000000000 */
[----:B------:R-:W-:Y:S01]  /*0c80*/  LDSM.16.MT88.4 R4, [R32+0x2400] ;  /* 0x002400002004783b */ /* 0x000fe20000004200 */
[C---:B--2---:R5:W5:Y:S03]  /*0c90*/  HMMA.16816.F32 R20, R16.reuse, R8, RZ ;  /* 0x000000081014723c */ /* 0x044b6600000018ff */
[----:B-----5:R-:W1:Y:S05]  /*0ca0*/  LDSM.16.MT88.4 R8, [R42+0x400] ;  /* 0x000400002a08783b */ /* 0x020e6a0000004200 */
[----:B------:R5:W5:Y:S02]  /*0cb0*/  HMMA.16816.F32 R16, R16, R12, RZ ;  /* 0x0000000c1010723c */ /* 0x000b6400000018ff */
[----:B-----5:R-:W2:Y:S01]  /*0cc0*/  LDSM.16.M88.4 R12, [R36] ;  /* 0x00000000240c783b */ /* 0x020ea20000000200 */
[----:B-1----:R-:W-:-:S02]  /*0cd0*/  HMUL2 R4, R8, R4 ;  /* 0x0000000408047232 */ /* 0x002fc40000000000 */
[----:B------:R-:W-:Y:S02]  /*0ce0*/  HMUL2 R5, R9, R5 ;  /* 0x0000000509057232 */ /* 0x000fe40000000000 */
[----:B------:R-:W-:Y:S02]  /*0cf0*/  HMUL2 R6, R10, R6 ;  /* 0x000000060a067232 */ /* 0x000fe40000000000 */
[----:B------:R-:W-:Y:S02]  /*0d00*/  HMUL2 R7, R11, R7 ;  /* 0x000000070b077232 */ /* 0x000fe40000000000 */
[----:B------:R-:W-:Y:S05]  /*0d10*/  LDSM.16.MT88.4 R8, [R42+0x800] ;  /* 0x000800002a08783b */ /* 0x000fea0000004200 */
[C---:B--2---:R-:W5:Y:S08]  /*0d20*/  HMMA.16816.F32 R20, R12.reuse, R4, R20 ;  /* 0x000000040c14723c */ /* 0x044f700000001814 */
[----:B------:R5:W5:Y:S02]  /*0d30*/  HMMA.16816.F32 R16, R12, R6, R16 ;  /* 0x000000060c10723c */ /* 0x000b640000001810 */
[----:B-----5:R-:W1:Y:S04]  /*0d40*/  LDSM.16.MT88.4 R4, [R32+0x2800] ;  /* 0x002800002004783b */ /* 0x020e680000004200 */
[----:B------:R-:W2:Y:S01]  /*0d50*/  LDSM.16.M88.4 R12, [R35] ;  /* 0x00000000230c783b */ /* 0x000ea20000000200 */
[----:B-1----:R-:W-:-:S02]  /*0d60*/  HMUL2 R4, R8, R4 ;  /* 0x0000000408047232 */ /* 0x002fc40000000000 */
[----:B------:R-:W-:Y:S02]  /*0d70*/  HMUL2 R5, R9, R5 ;  /* 0x0000000509057232 */ /* 0x000fe40000000000 */
[----:B------:R-:W-:Y:S02]  /*0d80*/  HMUL2 R6, R10, R6 ;  /* 0x000000060a067232 */ /* 0x000fe40000000000 */
[----:B------:R-:W-:Y:S02]  /*0d90*/  HMUL2 R7, R11, R7 ;  /* 0x000000070b077232 */ /* 0x000fe40000000000 */
[----:B------:R-:W-:Y:S01]  /*0da0*/  LDSM.16.MT88.4 R8, [R32+0x2c00] ;  /* 0x002c00002008783b */ /* 0x000fe20000004200 */
[C---:B--2---:R-:W5:Y:S08]  /*0db0*/  HMMA.16816.F32 R20, R12.reuse, R4, R20 ;  /* 0x000000040c14723c */ /* 0x044f700000001814 */
[----:B------:R5:W5:Y:S02]  /*0dc0*/  HMMA.16816.F32 R16, R12, R6, R16 ;  /* 0x000000060c10723c */ /* 0x000b640000001810 */
[----:B-----5:R-:W1:Y:S04]  /*0dd0*/  LDSM.16.MT88.4 R4, [R42+0xc00] ;  /* 0x000c00002a04783b */ /* 0x020e680000004200 */
[----:B------:R-:W2:Y:S01]  /*0de0*/  LDSM.16.M88.4 R12, [R34] ;  /* 0x00000000220c783b */ /* 0x000ea20000000200 */
[----:B-1----:R-:W-:-:S02]  /*0df0*/  HMUL2 R4, R4, R8 ;  /* 0x0000000804047232 */ /* 0x002fc40000000000 */
[----:B------:R-:W-:Y:S02]  /*0e00*/  HMUL2 R5, R5, R9 ;  /* 0x0000000905057232 */ /* 0x000fe40000000000 */
[----:B------:R-:W-:Y:S02]  /*0e10*/  HMUL2 R6, R6, R10 ;  /* 0x0000000a06067232 */ /* 0x000fe40000000000 */
[----:B------:R-:W-:-:S03]  /*0e20*/  HMUL2 R7, R7, R11 ;  /* 0x0000000b07077232 */ /* 0x000fc60000000000 */
[C---:B--2---:R-:W5:Y:S08]  /*0e30*/  HMMA.16816.F32 R20, R12.reuse, R4, R20 ;  /* 0x000000040c14723c */ /* 0x044f700000001814 */
[----:B------:R-:W5:-:S15]  /*0e40*/  HMMA.16816.F32 R16, R12, R6, R16 ;  /* 0x000000060c10723c */ /* 0x000f5e0000001810 */
[----:B-----5:R-:W-:Y:S04]  /*0e50*/  STS.64 [R0.X4+0x6000], R20 ;  /* 0x0060001400007388 */ /* 0x020fe80000004a00 */
[----:B------:R-:W-:Y:S04]  /*0e60*/  STS.64 [R0.X4+0x6500], R22 ;  /* 0x0065001600007388 */ /* 0x000fe80000004a00 */
[----:B------:R-:W-:Y:S04]  /*0e70*/  STS.64 [R0.X4+0x6040], R16 ;  /* 0x0060401000007388 */ /* 0x000fe80000004a00 */
[----:B------:R-:W-:Y:S04]  /*0e80*/  STS.64 [R0.X4+0x6540], R18 ;  /* 0x0065401200007388 */ /* 0x000fe80000004a00 */
[----:B------:R-:W-:Y:S06]  /*0e90*/  BAR.SYNC 0x0 ;  /* 0x0000000000007b1d */ /* 0x000fec0000000000 */
[----:B------:R-:W1:Y:S04]  /*0ea0*/  LDS.128 R8, [R2.X4+0x6000] ;  /* 0x0060000002087984 */ /* 0x000e680000004c00 */
[----:B------:R-:W2:Y:S01]  /*0eb0*/  LDS.128 R4, [R2.X4+0x6010] ;  /* 0x0060100002047984 */ /* 0x000ea20000004c00 */
[----:B-1----:R-:W-:-:S02]  /*0ec0*/  F2FP.PACK_AB R8, R9, R8 ;  /* 0x000000080908723e */ /* 0x002fc400000000ff */
[----:B------:R-:W-:Y:S02]  /*0ed0*/  F2FP.PACK_AB R9, R11, R10 ;  /* 0x0000000a0b09723e */ /* 0x000fe400000000ff */
[----:B--2---:R-:W-:Y:S02]  /*0ee0*/  F2FP.PACK_AB R10, R5, R4 ;  /* 0x00000004050a723e */ /* 0x004fe400000000ff */
[----:B------:R-:W-:Y:S02]  /*0ef0*/  SEL R4, RZ, 0x10, !P6 ;  /* 0x00000010ff047807 */ /* 0x000fe40007000000 */
[----:B------:R-:W-:Y:S02]  /*0f00*/  F2FP.PACK_AB R11, R7, R6 ;  /* 0x00000006070b723e */ /* 0x000fe400000000ff */
[----:B------:R-:W-:-:S03]  /*0f10*/  SEL R4, R4, RZ, !P4 ;  /* 0x000000ff04047207 */ /* 0x000fc60006000000 */
[----:B------:R-:W-:Y:S04]  /*0f20*/  @P2 STG.E.128 [R26.64], R8 ;  /* 0x000000081a002986 */ /* 0x000fe8000c101d06 */
[----:B------:R-:W-:Y:S06]  /*0f30*/  BAR.SYNC 0x0 ;  /* 0x0000000000007b1d */ /* 0x000fec0000000000 */
[----:B------:R-:W-:-:S02]  /*0f40*/  ISETP.GE.AND P2, PT, R41, 0x3, PT ;  /* 0x000000032900780c */ /* 0x000fc40003f46270 */
[----:B------:R-:W-:Y:S02]  /*0f50*/  ISETP.NE.U32.AND P4, PT, R4, RZ, PT ;  /* 0x000000ff0400720c */ /* 0x000fe40003f85070 */
[----:B------:R-:W-:Y:S02]  /*0f60*/  SEL R41, R41, RZ, !P2 ;  /* 0x000000ff29297207 */ /* 0x000fe40005000000 */
[----:B------:R-:W-:-:S03]  /*0f70*/  IADD3 R26, P2, R26, 0x40, RZ ;  /* 0x000000401a1a7810 */ /* 0x000fc60007f5e0ff */
[----:B------:R-:W-:Y:S02]  /*0f80*/  IMAD R5, R41, 0x1000, R38 ;  /* 0x0000100029057824 */ /* 0x000fe400078e0226 */
[----:B------:R-:W-:Y:S01]  /*0f90*/  IMAD.X R27, RZ, RZ, R27, P2 ;  /* 0x000000ffff1b7224 */ /* 0x000fe200010e061b */
[----:B------:R-:W-:-:S03]  /*0fa0*/  PLOP3.LUT P2, PT, P3, PT, PT, 0x80, 0x0 ;  /* 0x000000000000781c */ /* 0x000fc60001f4f070 */
[----:B------:R-:W-:Y:S01]  /*0fb0*/  @!PT LDS RZ, [RZ] ;  /* 0x00000000fffff984 */ /* 0x000fe20000000800 */
[----:B------:R-:W-:Y:S01]  /*0fc0*/  @!PT LDS RZ, [RZ] ;  /* 0x00000000fffff984 */ /* 0x000fe20000000800 */
[----:B------:R-:W-:Y:S01]  /*0fd0*/  @!PT LDS RZ, [RZ] ;  /* 0x00000000fffff984 */ /* 0x000fe20000000800 */
[----:B------:R1:W-:Y:S04]  /*0fe0*/  LDGSTS.E.BYPASS.128 [R5+0x3000], [R28.64], P4 ;  /* 0x030000001c057fae */ /* 0x0003e8000a101c46 */
[----:B------:R-:W0:Y:S01]  /*0ff0*/  LDGDEPBAR ;  /* 0x00000000000079af */ /* 0x000e220000000000 */
[----:B-1----:R-:W-:-:S05]  /*1000*/  IADD3 R28, P4, R28, 0x40, RZ ;  /* 0x000000401c1c7810 */ /* 0x002fca0007f9e0ff */
[----:B------:R-:W-:Y:S01]  /*1010*/  IMAD.X R29, RZ, RZ, R29, P4 ;  /* 0x000000ffff1d7224 */ /* 0x000fe200020e061d */
[----:B------:R-:W-:-:S04]  /*1020*/  DEPBAR.LE SB0, 0x2 ;  /* 0x000080800000791a */ /* 0x000fc80000000000 */
[----:B------:R-:W-:Y:S06]  /*1030*/  BAR.SYNC 0x0 ;  /* 0x0000000000007b1d */ /* 0x000fec0000000000 */
[----:B------:R-:W-:Y:S05]  /*1040*/  @!P5 BRA `(.L_x_0) ;  /* 0xfffffae00000d947 */ /* 0x000fea000383ffff */
[----:B------:R-:W-:Y:S01]  /*1050*/  LEA R4, P1, R40, c[0x0][0x160], 0x1 ;  /* 0x0000580028047a11 */ /* 0x000fe200078208ff */
[----:B------:R-:W-:-:S04]  /*1060*/  DEPBAR.LE SB0, 0x0 ;  /* 0x000080000000791a */ /* 0x000fc80000000000 */
[----:B------:R-:W-:Y:S01]  /*1070*/  SHF.R.S32.HI R5, RZ, 0x1f, R40 ;  /* 0x0000001fff057819 */ /* 0x000fe20000011428 */
[----:B------:R-:W-:Y:S01]  /*1080*/  UMOV UR5, 0x3000 ;  /* 0x0000300000057882 */ /* 0x000fe20000000000 */
[----:B------:R-:W-:Y:S06]  /*1090*/  BAR.SYNC 0x0 ;  /* 0x0000000000007b1d */ /* 0x000fec0000000000 */
[----:B------:R-:W-:Y:S01]  /*10a0*/  ISETP.NE.AND P3, PT, R39, RZ, PT ;  /* 0x000000ff2700720c */ /* 0x000fe20003f65270 */
[----:B------:R-:W-:Y:S01]  /*10b0*/  UMOV UR4, URZ ;  /* 0x0000003f00047c82 */ /* 0x000fe20008000000 */
[----:B------:R-:W-:-:S02]  /*10c0*/  IADD3 R4, P2, R4, R25, RZ ;  /* 0x0000001904047210 */ /* 0x000fc40007f5e0ff */
[----:B------:R-:W-:Y:S02]  /*10d0*/  LEA.HI.X R5, R40, c[0x0][0x164], R5, 0x1, P1 ;  /* 0x0000590028057a11 */ /* 0x000fe400008f0c05 */
[----:B------:R-:W-:Y:S02]  /*10e0*/  LOP3.LUT R42, R44, 0xc0, RZ, 0xfc, !PT ;  /* 0x000000c02c2a7812 */ /* 0x000fe400078efcff */
[----:B------:R-:W-:Y:S01]  /*10f0*/  PLOP3.LUT P1, PT, P0, PT, PT, 0x80, 0x0 ;  /* 0x000000000000781c */ /* 0x000fe2000072f070 */
[----:B------:R-:W-:Y:S01]  /*1100*/  IMAD.X R5, R5, 0x1, R24, P2 ;  /* 0x0000000105057824 */ /* 0x000fe200010e0618 */
[----:B------:R-:W-:Y:S02]  /*1110*/  IADD3 R42, P4, R42, c[0x0][0x160], RZ ;  /* 0x000058002a2a7a10 */ /* 0x000fe40007f9e0ff */
[----:B------:R-:W-:Y:S02]  /*1120*/  PLOP3.LUT P2, PT, P0, PT, PT, 0x80, 0x0 ;  /* 0x000000000000781c */ /* 0x000fe4000074f070 */
[----:B------:R-:W-:Y:S01]  /*1130*/  @!PT LDS RZ, [RZ] ;  /* 0x00000000fffff984 */ /* 0x000fe20000000800 */
[----:B------:R-:W-:Y:S01]  /*1140*/  @!PT LDS RZ, [RZ] ;  /* 0x00000000fffff984 */ /* 0x000fe20000000800 */
[----:B------:R-:W-:Y:S01]  /*1150*/  @!PT LDS RZ, [RZ] ;  /* 0x00000000fffff984 */ /* 0x000fe20000000800 */
[----:B------:R1:W-:Y:S01]  /*1160*/  LDGSTS.E.BYPASS.128 [R38+0x3000], [R4.64], P3 ;  /* 0x0300000004267fae */ /* 0x0003e20009901c46 */
[----:B------:R-:W-:-:S03]  /*1170*/  IADD3.X R43, R45, c[0x0][0x164], RZ, P4, !PT ;  /* 0x000059002d2b7a10 */ /* 0x000fc600027fe4ff */
        /* <DEDUP_REMOVED lines=11> */
[----:B------:R1:W-:Y:S01]  /*1230*/  LDGSTS.E.BYPASS.128 [R38+0x5000], [R4.64+0x80], P3 ;  /* 0x0500008004267fae */ /* 0x0003e20009901c46 */
[----:B------:R-:W-:Y:S01]  /*1240*/  IADD3 R40, P3, R44, c[0x0][0x178], RZ ;  /* 0x00005e002c287a10 */ /* 0x000fe20007f7e0ff */
[----:B------:R-:W-:-:S02]  /*1250*/  IMAD.MOV.U32 R44, RZ, RZ, -0x1 ;  /* 0xffffffffff2c7424 */ /* 0x000fc400078e00ff */
[----:B------:R-:W0:Y:S01]  /*1260*/  LDGDEPBAR ;  /* 0x00000000000079af */ /* 0x000e220000000000 */
[----:B------:R-:W-:Y:S01]  /*1270*/  IADD3.X R41, R45, c[0x0][0x17c], RZ, P3, !PT ;  /* 0x00005f002d297a10 */ /* 0x000fe20001ffe4ff */
[----:B------:R-:W-:Y:S01]  /*1280*/  IMAD.MOV.U32 R45, RZ, RZ, 0x2 ;  /* 0x00000002ff2d7424 */ /* 0x000fe200078e00ff */
[----:B------:R-:W-:-:S04]  /*1290*/  DEPBAR.LE SB0, 0x2 ;  /* 0x000080800000791a */ /* 0x000fc80000000000 */
[----:B-1----:R-:W-:Y:S06]  /*12a0*/  BAR.SYNC 0x0 ;  /* 0x0000000000007b1d */ /* 0x002fec0000000000 */
.L_x_1:
        /* <DEDUP_REMOVED lines=12> */
[C---:B------:R-:W-:Y:S01]  /*1370*/  ISETP.NE.AND P4, PT, R44.reuse, RZ, PT ;  /* 0x000000ff2c00720c */ /* 0x040fe20003f85270 */
[----:B------:R-:W-:Y:S01]  /*1380*/  LDSM.16.MT88.4 R4, [R32+0x2400] ;  /* 0x002400002004783b */ /* 0x000fe20000004200 */
[----:B------:R-:W-:Y:S01]  /*1390*/  IADD3 R45, R45, 0x1, RZ ;  /* 0x000000012d2d7810 */ /* 0x000fe20007ffe0ff */
[----:B------:R-:W-:Y:S01]  /*13a0*/  ULEA UR5, UR4, 0x3000, 0xc ;  /* 0x0000300004057891 */ /* 0x000fe2000f8e603f */
[----:B------:R-:W-:Y:S01]  /*13b0*/  ISETP.GE.U32.AND P6, PT, R44, 0x3, PT ;  /* 0x000000032c00780c */ /* 0x000fe20003fc6070 */
[----:B------:R-:W3:Y:S01]  /*13c0*/  LDSM.16.MT88.4 R8, [R46+0x400] ;  /* 0x000400002e08783b */ /* 0x000ee20000004200 */
[----:B------:R-:W-:-:S03]  /*13d0*/  IADD3 R3, R3, 0x20, RZ ;  /* 0x0000002003037810 */ /* 0x000fc60007ffe0ff */
[----:B------:R-:W4:Y:S01]  /*13e0*/  LDSM.16.M88.4 R20, [R36] ;  /* 0x000000002414783b */ /* 0x000f220000000200 */
[----:B-1----:R-:W-:Y:S02]  /*13f0*/  HMUL2 R12, R24, R16 ;  /* 0x00000010180c7232 */ /* 0x002fe40000000000 */
[----:B------:R-:W-:Y:S02]  /*1400*/  HMUL2 R13, R25, R17 ;  /* 0x00000011190d7232 */ /* 0x000fe40000000000 */
[----:B------:R-:W-:Y:S02]  /*1410*/  HMUL2 R18, R26, R18 ;  /* 0x000000121a127232 */ /* 0x000fe40000000000 */
[----:B------:R-:W-:-:S03]  /*1420*/  HMUL2 R19, R27, R19 ;  /* 0x000000131b137232 */ /* 0x000fc60000000000 */
[----:B--2---:R-:W5:Y:S01]  /*1430*/  HMMA.16816.F32 R12, R28, R12, RZ ;  /* 0x0000000c1c0c723c */ /* 0x004f6200000018ff */
[----:B---3--:R-:W-:Y:S02]  /*1440*/  HMUL2 R4, R8, R4 ;  /* 0x0000000408047232 */ /* 0x008fe40000000000 */
[----:B------:R-:W-:Y:S02]  /*1450*/  HMUL2 R5, R9, R5 ;  /* 0x0000000509057232 */ /* 0x000fe40000000000 */
[----:B------:R-:W-:-:S03]  /*1460*/  HMUL2 R24, R10, R6 ;  /* 0x000000060a187232 */ /* 0x000fc60000000000 */
[----:B------:R5:W5:Y:S01]  /*1470*/  HMMA.16816.F32 R16, R28, R18, RZ ;  /* 0x000000121c10723c */ /* 0x000b6200000018ff */
[----:B------:R-:W-:Y:S01]  /*1480*/  HMUL2 R25, R11, R7 ;  /* 0x000000070b197232 */ /* 0x000fe20000000000 */
[----:B-----5:R-:W-:Y:S04]  /*1490*/  LDSM.16.M88.4 R28, [R35] ;  /* 0x00000000231c783b */ /* 0x020fe80000000200 */
[----:B------:R-:W-:Y:S10]  /*14a0*/  LDSM.16.MT88.4 R8, [R32+0x2800] ;  /* 0x002800002008783b */ /* 0x000ff40000004200 */
[C---:B----4-:R5:W5:Y:S02]  /*14b0*/  HMMA.16816.F32 R4, R20.reuse, R4, R12 ;  /* 0x000000041404723c */ /* 0x050b64000000180c */
[----:B-----5:R-:W1:Y:S06]  /*14c0*/  LDSM.16.MT88.4 R12, [R46+0x800] ;  /* 0x000800002e0c783b */ /* 0x020e6c0000004200 */
[----:B------:R5:W5:Y:S02]  /*14d0*/  HMMA.16816.F32 R20, R20, R24, R16 ;  /* 0x000000181414723c */ /* 0x000b640000001810 */
[----:B-----5:R-:W-:Y:S04]  /*14e0*/  LDSM.16.MT88.4 R24, [R32+0x2c00] ;  /* 0x002c00002018783b */ /* 0x020fe80000004200 */
[----:B------:R-:W2:Y:S01]  /*14f0*/  LDSM.16.MT88.4 R16, [R46+0xc00] ;  /* 0x000c00002e10783b */ /* 0x000ea20000004200 */
[----:B-1----:R-:W-:-:S02]  /*1500*/  HMUL2 R8, R12, R8 ;  /* 0x000000080c087232 */ /* 0x002fc40000000000 */
[----:B------:R-:W-:Y:S02]  /*1510*/  HMUL2 R9, R13, R9 ;  /* 0x000000090d097232 */ /* 0x000fe40000000000 */
[----:B------:R-:W-:Y:S02]  /*1520*/  HMUL2 R14, R14, R10 ;  /* 0x0000000a0e0e7232 */ /* 0x000fe40000000000 */
[----:B------:R-:W-:-:S03]  /*1530*/  HMUL2 R15, R15, R11 ;  /* 0x0000000b0f0f7232 */ /* 0x000fc60000000000 */
[C---:B------:R5:W5:Y:S02]  /*1540*/  HMMA.16816.F32 R4, R28.reuse, R8, R4 ;  /* 0x000000081c04723c */ /* 0x040b640000001804 */
[----:B-----5:R-:W1:Y:S01]  /*1550*/  LDSM.16.M88.4 R8, [R34] ;  /* 0x000000002208783b */ /* 0x020e620000000200 */
[----:B--2---:R-:W-:Y:S02]  /*1560*/  HMUL2 R16, R16, R24 ;  /* 0x0000001810107232 */ /* 0x004fe40000000000 */
[----:B------:R-:W-:Y:S02]  /*1570*/  HMUL2 R17, R17, R25 ;  /* 0x0000001911117232 */ /* 0x000fe40000000000 */
[----:B------:R-:W-:Y:S01]  /*1580*/  HMUL2 R18, R18, R26 ;  /* 0x0000001a12127232 */ /* 0x000fe20000000000 */
[----:B------:R-:W5:Y:S01]  /*1590*/  HMMA.16816.F32 R20, R28, R14, R20 ;  /* 0x0000000e1c14723c */ /* 0x000f620000001814 */
[----:B------:R-:W-:-:S15]  /*15a0*/  HMUL2 R19, R19, R27 ;  /* 0x0000001b13137232 */ /* 0x000fde0000000000 */
[C---:B-1----:R-:W5:Y:S08]  /*15b0*/  HMMA.16816.F32 R4, R8.reuse, R16, R4 ;  /* 0x000000100804723c */ /* 0x042f700000001804 */
[----:B-----5:R-:W5:-:S15]  /*15c0*/  HMMA.16816.F32 R20, R8, R18, R20 ;  /* 0x000000120814723c */ /* 0x020f5e0000001814 */
[----:B------:R1:W-:Y:S04]  /*15d0*/  STS.64 [R0.X4+0x6000], R4 ;  /* 0x0060000400007388 */ /* 0x0003e80000004a00 */
[----:B------:R-:W-:Y:S04]  /*15e0*/  STS.64 [R0.X4+0x6500], R6 ;  /* 0x0065000600007388 */ /* 0x000fe80000004a00 */
[----:B-----5:R-:W-:Y:S04]  /*15f0*/  STS.64 [R0.X4+0x6040], R20 ;  /* 0x0060401400007388 */ /* 0x020fe80000004a00 */
[----:B------:R-:W-:Y:S01]  /*1600*/  STS.64 [R0.X4+0x6540], R22 ;  /* 0x0065401600007388 */ /* 0x000fe20000004a00 */
[----:B-1----:R-:W-:-:S03]  /*1610*/  SEL R4, RZ, 0x10, !P0 ;  /* 0x00000010ff047807 */ /* 0x002fc60004000000 */
[----:B------:R-:W-:Y:S06]  /*1620*/  BAR.SYNC 0x0 ;  /* 0x0000000000007b1d */ /* 0x000fec0000000000 */
[----:B------:R-:W1:Y:S01]  /*1630*/  LDS.128 R12, [R2.X4+0x6000] ;  /* 0x00600000020c7984 */ /* 0x000e620000004c00 */
[----:B------:R-:W-:Y:S02]  /*1640*/  SEL R4, R4, RZ, !P4 ;  /* 0x000000ff04047207 */ /* 0x000fe40006000000 */
[----:B------:R-:W-:Y:S01]  /*1650*/  ISETP.GE.AND P4, PT, R45, 0x3, PT ;  /* 0x000000032d00780c */ /* 0x000fe20003f86270 */
[----:B------:R-:W2:Y:S01]  /*1660*/  LDS.128 R8, [R2.X4+0x6010] ;  /* 0x0060100002087984 */ /* 0x000ea20000004c00 */
[----:B------:R-:W-:-:S02]  /*1670*/  ISETP.NE.U32.AND P5, PT, R4, RZ, PT ;  /* 0x000000ff0400720c */ /* 0x000fc40003fa5070 */
[----:B------:R-:W-:-:S05]  /*1680*/  SEL R45, R45, RZ, !P4 ;  /* 0x000000ff2d2d7207 */ /* 0x000fca0006000000 */
[----:B------:R-:W-:Y:S01]  /*1690*/  IMAD R5, R45, 0x1000, R38 ;  /* 0x000010002d057824 */ /* 0x000fe200078e0226 */
[----:B-1----:R-:W-:Y:S02]  /*16a0*/  F2FP.PACK_AB R12, R13, R12 ;  /* 0x0000000c0d0c723e */ /* 0x002fe400000000ff */
[----:B------:R-:W-:Y:S02]  /*16b0*/  F2FP.PACK_AB R13, R15, R14 ;  /* 0x0000000e0f0d723e */ /* 0x000fe400000000ff */
[----:B--2---:R-:W-:Y:S02]  /*16c0*/  F2FP.PACK_AB R14, R9, R8 ;  /* 0x00000008090e723e */ /* 0x004fe400000000ff */
[----:B------:R-:W-:-:S05]  /*16d0*/  F2FP.PACK_AB R15, R11, R10 ;  /* 0x0000000a0b0f723e */ /* 0x000fca00000000ff */
[----:B------:R-:W-:Y:S04]  /*16e0*/  @P2 STG.E.128 [R40.64], R12 ;  /* 0x0000000c28002986 */ /* 0x000fe8000c101d06 */
[----:B------:R-:W-:Y:S06]  /*16f0*/  BAR.SYNC 0x0 ;  /* 0x0000000000007b1d */ /* 0x000fec0000000000 */
[----:B------:R-:W-:Y:S01]  /*1700*/  @!PT LDS RZ, [RZ] ;  /* 0x00000000fffff984 */ /* 0x000fe20000000800 */
[----:B------:R-:W-:Y:S01]  /*1710*/  @!PT LDS RZ, [RZ] ;  /* 0x00000000fffff984 */ /* 0x000fe20000000800 */
[----:B------:R-:W-:Y:S01]  /*1720*/  @!PT LDS RZ, [RZ] ;  /* 0x00000000fffff984 */ /* 0x000fe20000000800 */
[----:B------:R1:W-:Y:S01]  /*1730*/  LDGSTS.E.BYPASS.128 [R5+0x3000], [R42.64], P5 ;  /* 0x030000002a057fae */ /* 0x0003e2000a901c46 */
[----:B------:R-:W-:-:S03]  /*1740*/  PLOP3.LUT P2, PT, P3, PT, PT, 0x80, 0x0 ;  /* 0x000000000000781c */ /* 0x000fc60001f4f070 */
[----:B------:R-:W0:Y:S01]  /*1750*/  LDGDEPBAR ;  /* 0x00000000000079af */ /* 0x000e220000000000 */
[----:B------:R-:W-:Y:S02]  /*1760*/  IADD3 R40, P4, R40, 0x40, RZ ;  /* 0x0000004028287810 */ /* 0x000fe40007f9e0ff */
[----:B-1----:R-:W-:-:S03]  /*1770*/  IADD3 R42, P5, R42, 0x40, RZ ;  /* 0x000000402a2a7810 */ /* 0x002fc60007fbe0ff */
[----:B------:R-:W-:Y:S02]  /*1780*/  IMAD.X R41, RZ, RZ, R41, P4 ;  /* 0x000000ffff297224 */ /* 0x000fe400020e0629 */
[----:B------:R-:W-:Y:S01]  /*1790*/  IMAD.X R43, RZ, RZ, R43, P5 ;  /* 0x000000ffff2b7224 */ /* 0x000fe200028e062b */
[----:B------:R-:W-:-:S04]  /*17a0*/  DEPBAR.LE SB0, 0x2 ;  /* 0x000080800000791a */ /* 0x000fc80000000000 */
[----:B------:R-:W-:Y:S06]  /*17b0*/  BAR.SYNC 0x0 ;  /* 0x0000000000007b1d */ /* 0x000fec0000000000 */
[----:B------:R-:W-:Y:S05]  /*17c0*/  @!P6 BRA `(.L_x_1) ;  /* 0xfffffae00000e947 */ /* 0x000fea000383ffff */
[----:B------:R-:W-:-:S04]  /*17d0*/  DEPBAR.LE SB0, 0x0 ;  /* 0x000080000000791a */ /* 0x000fc80000000000 */
[----:B------:R-:W-:Y:S06]  /*17e0*/  BAR.SYNC 0x0 ;  /* 0x0000000000007b1d */ /* 0x000fec0000000000 */
[----:B------:R-:W-:Y:S05]  /*17f0*/  EXIT ;  /* 0x000000000000794d */ /* 0x000fea0003800000 */
.L_x_2:
[----:B------:R-:W-:-:S00]  /*1800*/  BRA `(.L_x_2) ;  /* 0xfffffff000007947 */ /* 0x000fc0000383ffff */
[----:B------:R-:W-:-:S00]  /*1810*/  NOP ;  /* 0x0000000000007918 */ /* 0x000fc00000000000 */
        /* <DEDUP_REMOVED lines=14> */
.L_x_3:


//--------------------- .nv.shared.recompute_w_u_fwd_kernel --------------------------
	.section	.nv.shared.recompute_w_u_fwd_kernel,"aw",@nobits
	.align	16
